	.headerflags	@"EF_CUDA_TEXMODE_UNIFIED EF_CUDA_64BIT_ADDRESS EF_CUDA_ACCELERATORS EF_CUDA_SM90 EF_CUDA_VIRTUAL_SM(EF_CUDA_SM90)"
	.elftype	@"ET_EXEC"


//--------------------- .nv.info                  --------------------------
	.section	.nv.info,"",@"SHT_CUDA_INFO"
	.align	4


	//----- nvinfo : EIATTR_REGCOUNT
	.align		4
        /*0000*/ 	.byte	0x04, 0x2f
        /*0002*/ 	.short	(.L_3 - .L_2)
	.align		4
.L_2:
        /*0004*/ 	.word	index@(triton_poi_fused__native_batch_norm_legit_no_training_cat_relu_39)
        /*0008*/ 	.word	0x00000017


	//----- nvinfo : EIATTR_MIN_STACK_SIZE
	.align		4
.L_3:
        /*000c*/ 	.byte	0x04, 0x12
        /*000e*/ 	.short	(.L_5 - .L_4)
	.align		4
.L_4:
        /*0010*/ 	.word	index@(triton_poi_fused__native_batch_norm_legit_no_training_cat_relu_39)
        /*0014*/ 	.word	0x00000000


	//----- nvinfo : EIATTR_FRAME_SIZE
	.align		4
.L_5:
        /*0018*/ 	.byte	0x04, 0x11
        /*001a*/ 	.short	(.L_7 - .L_6)
	.align		4
.L_6:
        /*001c*/ 	.word	index@(triton_poi_fused__native_batch_norm_legit_no_training_cat_relu_39)
        /*0020*/ 	.word	0x00000000


	//----- nvinfo : EIATTR_MIN_STACK_SIZE
	.align		4
.L_7:
        /*0024*/ 	.byte	0x04, 0x12
        /*0026*/ 	.short	(.L_9 - .L_8)
	.align		4
.L_8:
        /*0028*/ 	.word	index@(triton_poi_fused__native_batch_norm_legit_no_training_cat_relu_39)
        /*002c*/ 	.word	0x00000000
.L_9:


//--------------------- .nv.info.triton_poi_fused__native_batch_norm_legit_no_training_cat_relu_39 --------------------------
	.section	.nv.info.triton_poi_fused__native_batch_norm_legit_no_training_cat_relu_39,"",@"SHT_CUDA_INFO"
	.sectionflags	@""
	.align	4


	//----- nvinfo : EIATTR_CUDA_API_VERSION
	.align		4
        /*0000*/ 	.byte	0x04, 0x37
        /*0002*/ 	.short	(.L_11 - .L_10)
.L_10:
        /*0004*/ 	.word	0x0000007c


	//----- nvinfo : EIATTR_KPARAM_INFO
	.align		4
.L_11:
        /*0008*/ 	.byte	0x04, 0x17
        /*000a*/ 	.short	(.L_13 - .L_12)
.L_12:
        /*000c*/ 	.word	0x00000000
        /*0010*/ 	.short	0x0008
        /*0012*/ 	.short	0x0040
        /*0014*/ 	.byte	0x00, 0xf0, 0x11, 0x00


	//----- nvinfo : EIATTR_KPARAM_INFO
	.align		4
.L_13:
        /*0018*/ 	.byte	0x04, 0x17
        /*001a*/ 	.short	(.L_15 - .L_14)
.L_14:
        /*001c*/ 	.word	0x00000000
        /*0020*/ 	.short	0x0007
        /*0022*/ 	.short	0x0038
        /*0024*/ 	.byte	0x00, 0xf4, 0x21, 0x00


	//----- nvinfo : EIATTR_KPARAM_INFO
	.align		4
.L_15:
        /*0028*/ 	.byte	0x04, 0x17
        /*002a*/ 	.short	(.L_17 - .L_16)
.L_16:
        /*002c*/ 	.word	0x00000000
        /*0030*/ 	.short	0x0006
        /*0032*/ 	.short	0x0030
        /*0034*/ 	.byte	0x00, 0xf4, 0x21, 0x00


	//----- nvinfo : EIATTR_KPARAM_INFO
	.align		4
.L_17:
        /*0038*/ 	.byte	0x04, 0x17
        /*003a*/ 	.short	(.L_19 - .L_18)
.L_18:
        /*003c*/ 	.word	0x00000000
        /*0040*/ 	.short	0x0005
        /*0042*/ 	.short	0x0028
        /*0044*/ 	.byte	0x00, 0xf4, 0x21, 0x00


	//----- nvinfo : EIATTR_KPARAM_INFO
	.align		4
.L_19:
        /*0048*/ 	.byte	0x04, 0x17
        /*004a*/ 	.short	(.L_21 - .L_20)
.L_20:
        /*004c*/ 	.word	0x00000000
        /*0050*/ 	.short	0x0004
        /*0052*/ 	.short	0x0020
        /*0054*/ 	.byte	0x00, 0xf4, 0x21, 0x00


	//----- nvinfo : EIATTR_KPARAM_INFO
	.align		4
.L_21:
        /*0058*/ 	.byte	0x04, 0x17
        /*005a*/ 	.short	(.L_23 - .L_22)
.L_22:
        /*005c*/ 	.word	0x00000000
        /*0060*/ 	.short	0x0003
        /*0062*/ 	.short	0x0018
        /*0064*/ 	.byte	0x00, 0xf4, 0x21, 0x00


	//----- nvinfo : EIATTR_KPARAM_INFO
	.align		4
.L_23:
        /*0068*/ 	.byte	0x04, 0x17
        /*006a*/ 	.short	(.L_25 - .L_24)
.L_24:
        /*006c*/ 	.word	0x00000000
        /*0070*/ 	.short	0x0002
        /*0072*/ 	.short	0x0010
        /*0074*/ 	.byte	0x00, 0xf4, 0x21, 0x00


	//----- nvinfo : EIATTR_KPARAM_INFO
	.align		4
.L_25:
        /*0078*/ 	.byte	0x04, 0x17
        /*007a*/ 	.short	(.L_27 - .L_26)
.L_26:
        /*007c*/ 	.word	0x00000000
        /*0080*/ 	.short	0x0001
        /*0082*/ 	.short	0x0008
        /*0084*/ 	.byte	0x00, 0xf4, 0x21, 0x00


	//----- nvinfo : EIATTR_KPARAM_INFO
	.align		4
.L_27:
        /*0088*/ 	.byte	0x04, 0x17
        /*008a*/ 	.short	(.L_29 - .L_28)
.L_28:
        /*008c*/ 	.word	0x00000000
        /*0090*/ 	.short	0x0000
        /*0092*/ 	.short	0x0000
        /*0094*/ 	.byte	0x00, 0xf4, 0x21, 0x00


	//----- nvinfo : EIATTR_SPARSE_MMA_MASK
	.align		4
.L_29:
        /*0098*/ 	.byte	0x03, 0x50
        /*009a*/ 	.short	0x0000


	//----- nvinfo : EIATTR_MAXREG_COUNT
	.align		4
        /*009c*/ 	.byte	0x03, 0x1b
        /*009e*/ 	.short	0x00ff


	//----- nvinfo : EIATTR_EXIT_INSTR_OFFSETS
	.align		4
        /*00a0*/ 	.byte	0x04, 0x1c
        /*00a2*/ 	.short	(.L_31 - .L_30)


	//   ....[0]....
.L_30:
        /*00a4*/ 	.word	0x00000520


	//----- nvinfo : EIATTR_REQNTID
	.align		4
.L_31:
        /*00a8*/ 	.byte	0x04, 0x10
        /*00aa*/ 	.short	(.L_33 - .L_32)
.L_32:
        /*00ac*/ 	.word	0x00000080
        /*00b0*/ 	.word	0x00000001
        /*00b4*/ 	.word	0x00000001


	//----- nvinfo : EIATTR_CBANK_PARAM_SIZE
	.align		4
.L_33:
        /*00b8*/ 	.byte	0x03, 0x19
        /*00ba*/ 	.short	0x0044


	//----- nvinfo : EIATTR_PARAM_CBANK
	.align		4
        /*00bc*/ 	.byte	0x04, 0x0a
        /*00be*/ 	.short	(.L_35 - .L_34)
	.align		4
.L_34:
        /*00c0*/ 	.word	index@(.nv.constant0.triton_poi_fused__native_batch_norm_legit_no_training_cat_relu_39)
        /*00c4*/ 	.short	0x0210
        /*00c6*/ 	.short	0x0044


	//----- nvinfo : EIATTR_SW_WAR
	.align		4
.L_35:
        /*00c8*/ 	.byte	0x04, 0x36
        /*00ca*/ 	.short	(.L_37 - .L_36)
.L_36:
        /*00cc*/ 	.word	0x00000008
.L_37:


//--------------------- .nv.callgraph             --------------------------
	.section	.nv.callgraph,"",@"SHT_CUDA_CALLGRAPH"
	.align	4
	.sectionentsize	8
	.align		4
        /*0000*/ 	.word	0x00000000
	.align		4
        /*0004*/ 	.word	0xffffffff
	.align		4
        /*0008*/ 	.word	0x00000000
	.align		4
        /*000c*/ 	.word	0xfffffffe
	.align		4
        /*0010*/ 	.word	0x00000000
	.align		4
        /*0014*/ 	.word	0xfffffffd
	.align		4
        /*0018*/ 	.word	0x00000000
	.align		4
        /*001c*/ 	.word	0xfffffffc


//--------------------- .nv.constant4             --------------------------
	.section	.nv.constant4,"a",@progbits
	.align	8
	.align		8
.nv.constant4:
        /*0000*/ 	.dword	_$_str
	.align		8
        /*0008*/ 	.dword	_$_str_$_2


//--------------------- .text.triton_poi_fused__native_batch_norm_legit_no_training_cat_relu_39 --------------------------
	.section	.text.triton_poi_fused__native_batch_norm_legit_no_training_cat_relu_39,"ax",@progbits
	.align	128
        .global         triton_poi_fused__native_batch_norm_legit_no_training_cat_relu_39
        .type           triton_poi_fused__native_batch_norm_legit_no_training_cat_relu_39,@function
        .size           triton_poi_fused__native_batch_norm_legit_no_training_cat_relu_39,(.L_x_1 - triton_poi_fused__native_batch_norm_legit_no_training_cat_relu_39)
        .other          triton_poi_fused__native_batch_norm_legit_no_training_cat_relu_39,@"STO_CUDA_ENTRY STV_DEFAULT"
triton_poi_fused__native_batch_norm_legit_no_training_cat_relu_39:
.text.triton_poi_fused__native_batch_norm_legit_no_training_cat_relu_39:
[----:B------:R-:W-:Y:S01]  /*0000*/  LDC R1, c[0x0][0x28] ;  /* 0x00000a00ff017b82 */ /* 0x000fe20000000800 */
[----:B------:R-:W1:Y:S07]  /*0010*/  S2R R0, SR_TID.X ;  /* 0x0000000000007919 */ /* 0x000e6e0000002100 */
[----:B------:R-:W2:Y:S01]  /*0020*/  LDC.64 R4, c[0x0][0x228] ;  /* 0x00008a00ff047b82 */ /* 0x000ea20000000a00 */
[----:B------:R-:W-:Y:S01]  /*0030*/  ULDC.64 UR4, c[0x0][0x208] ;  /* 0x0000820000047ab9 */ /* 0x000fe20000000a00 */
[----:B------:R-:W-:Y:S01]  /*0040*/  ULDC.64 UR6, c[0x0][0x218] ;  /* 0x0000860000067ab9 */ /* 0x000fe20000000a00 */
[----:B------:R-:W3:Y:S01]  /*0050*/  S2R R3, SR_CTAID.X ;  /* 0x0000000000037919 */ /* 0x000ee20000002500 */
[----:B-1----:R-:W-:-:S05]  /*0060*/  IMAD.SHL.U32 R0, R0, 0x2, RZ ;  /* 0x0000000200007824 */ /* 0x002fca00078e00ff */
[----:B------:R-:W-:-:S05]  /*0070*/  LOP3.LUT R0, R0, 0xfe, RZ, 0xc0, !PT ;  /* 0x000000fe00007812 */ /* 0x000fca00078ec0ff */
[----:B---3--:R-:W-:-:S05]  /*0080*/  IMAD R0, R3, 0x100, R0 ;  /* 0x0000010003007824 */ /* 0x008fca00078e0200 */
[----:B------:R-:W-:-:S04]  /*0090*/  SHF.R.S32.HI R3, RZ, 0x1f, R0 ;  /* 0x0000001fff037819 */ /* 0x000fc80000011400 */
[----:B------:R-:W-:-:S04]  /*00a0*/  LEA.HI R8, R3, R0, RZ, 0x4 ;  /* 0x0000000003087211 */ /* 0x000fc800078f20ff */
[----:B------:R-:W-:-:S05]  /*00b0*/  SHF.R.S32.HI R6, RZ, 0x4, R8 ;  /* 0x00000004ff067819 */ /* 0x000fca0000011408 */
[----:B------:R-:W-:-:S05]  /*00c0*/  IMAD.HI R2, R6, 0x2e8ba2e9, RZ ;  /* 0x2e8ba2e906027827 */ /* 0x000fca00078e02ff */
[----:B------:R-:W-:-:S04]  /*00d0*/  SHF.R.U32.HI R3, RZ, 0x1f, R2 ;  /* 0x0000001fff037819 */ /* 0x000fc80000011602 */
[----:B------:R-:W-:-:S05]  /*00e0*/  LEA.HI.SX32 R3, R2, R3, 0x19 ;  /* 0x0000000302037211 */ /* 0x000fca00078fcaff */
[----:B------:R-:W-:Y:S02]  /*00f0*/  IMAD R6, R3, -0x2c0, R6 ;  /* 0xfffffd4003067824 */ /* 0x000fe400078e0206 */
[----:B------:R-:W-:Y:S01]  /*0100*/  IMAD.HI R10, R0, 0x2e8ba2e9, RZ ;  /* 0x2e8ba2e9000a7827 */ /* 0x000fe200078e02ff */
[----:B------:R-:W-:Y:S01]  /*0110*/  LOP3.LUT R9, R8, 0xfffffff0, RZ, 0xc0, !PT ;  /* 0xfffffff008097812 */ /* 0x000fe200078ec0ff */
[----:B------:R-:W1:Y:S02]  /*0120*/  LDC.64 R2, c[0x0][0x210] ;  /* 0x00008400ff027b82 */ /* 0x000e640000000a00 */
[----:B--2---:R-:W-:-:S05]  /*0130*/  IMAD.WIDE R4, R6, 0x4, R4 ;  /* 0x0000000406047825 */ /* 0x004fca00078e0204 */
[----:B------:R2:W3:Y:S01]  /*0140*/  LDG.E.EL R7, desc[UR4][R4.64] ;  /* 0x0000000404077981 */ /* 0x0004e2000c2e1900 */
[----:B------:R-:W-:Y:S01]  /*0150*/  SHF.R.U32.HI R11, RZ, 0x1f, R10 ;  /* 0x0000001fff0b7819 */ /* 0x000fe2000001160a */
[----:B------:R-:W-:-:S03]  /*0160*/  IMAD.IADD R9, R0, 0x1, -R9 ;  /* 0x0000000100097824 */ /* 0x000fc600078e0a09 */
[----:B------:R-:W-:Y:S01]  /*0170*/  LEA.HI.SX32 R11, R10, R11, 0x15 ;  /* 0x0000000b0a0b7211 */ /* 0x000fe200078faaff */
[----:B------:R-:W-:-:S04]  /*0180*/  IMAD.SHL.U32 R10, R6, 0x10, RZ ;  /* 0x00000010060a7824 */ /* 0x000fc800078e00ff */
[C---:B------:R-:W-:Y:S01]  /*0190*/  IMAD.SHL.U32 R12, R11.reuse, 0x200, RZ ;  /* 0x000002000b0c7824 */ /* 0x040fe200078e00ff */
[----:B--2---:R-:W-:Y:S01]  /*01a0*/  SHF.R.S32.HI R4, RZ, 0x1f, R9 ;  /* 0x0000001fff047819 */ /* 0x004fe20000011409 */
[----:B------:R-:W-:-:S03]  /*01b0*/  IMAD R8, R11, -0x2c00, R0 ;  /* 0xffffd4000b087824 */ /* 0x000fc600078e0200 */
[----:B------:R-:W-:Y:S01]  /*01c0*/  IADD3 R5, P0, P1, R10, R9, R12 ;  /* 0x000000090a057210 */ /* 0x000fe2000791e00c */
[----:B------:R-:W-:Y:S01]  /*01d0*/  IMAD R17, R11, 0x2a00, R8 ;  /* 0x00002a000b117824 */ /* 0x000fe200078e0208 */
[----:B------:R-:W-:Y:S01]  /*01e0*/  SHF.R.S32.HI R13, RZ, 0x1f, R12 ;  /* 0x0000001fff0d7819 */ /* 0x000fe2000001140c */
[----:B------:R-:W2:Y:S01]  /*01f0*/  LDC.64 R8, c[0x0][0x220] ;  /* 0x00008800ff087b82 */ /* 0x000ea20000000a00 */
[----:B------:R-:W-:Y:S01]  /*0200*/  SHF.R.S32.HI R10, RZ, 0x1f, R10 ;  /* 0x0000001fff0a7819 */ /* 0x000fe2000001140a */
[----:B-1----:R-:W-:Y:S01]  /*0210*/  IMAD.WIDE R16, R17, 0x4, R2 ;  /* 0x0000000411107825 */ /* 0x002fe200078e0202 */
[----:B------:R-:W-:Y:S02]  /*0220*/  LEA R18, P2, R5, UR6, 0x2 ;  /* 0x0000000605127c11 */ /* 0x000fe4000f8410ff */
[----:B------:R-:W-:Y:S02]  /*0230*/  CS2R R2, SRZ ;  /* 0x0000000000027805 */ /* 0x000fe4000001ff00 */
[----:B------:R-:W-:-:S02]  /*0240*/  IADD3.X R4, R10, R4, R13, P0, P1 ;  /* 0x000000040a047210 */ /* 0x000fc400007e240d */
[C---:B------:R-:W-:Y:S01]  /*0250*/  ISETP.GE.AND P1, PT, R6.reuse, 0x2a0, PT ;  /* 0x000002a00600780c */ /* 0x040fe20003f26270 */
[----:B------:R-:W1:Y:S01]  /*0260*/  LDC.64 R12, c[0x0][0x230] ;  /* 0x00008c00ff0c7b82 */ /* 0x000e620000000a00 */
[----:B------:R-:W-:Y:S02]  /*0270*/  ISETP.GT.AND P0, PT, R6, 0x29f, PT ;  /* 0x0000029f0600780c */ /* 0x000fe40003f04270 */
[----:B------:R-:W-:-:S05]  /*0280*/  LEA.HI.X R19, R5, UR7, R4, 0x2, P2 ;  /* 0x0000000705137c11 */ /* 0x000fca00090f1404 */
[----:B------:R-:W4:Y:S01]  /*0290*/  LDC.64 R10, c[0x0][0x238] ;  /* 0x00008e00ff0a7b82 */ /* 0x000f220000000a00 */
[----:B------:R-:W-:-:S03]  /*02a0*/  CS2R R4, SRZ ;  /* 0x0000000000047805 */ /* 0x000fc6000001ff00 */
[----:B------:R-:W5:Y:S01]  /*02b0*/  @!P1 LDG.E.64 R2, desc[UR4][R16.64] ;  /* 0x0000000410029981 */ /* 0x000f62000c1e1b00 */
[----:B--2---:R-:W-:-:S03]  /*02c0*/  IMAD.WIDE R8, R6, 0x4, R8 ;  /* 0x0000000406087825 */ /* 0x004fc600078e0208 */
[----:B------:R-:W2:Y:S04]  /*02d0*/  @P0 LDG.E.64 R4, desc[UR4][R18.64+-0xa800] ;  /* 0xff58000412040981 */ /* 0x000ea8000c1e1b00 */
[----:B------:R1:W2:Y:S02]  /*02e0*/  LDG.E.EL R8, desc[UR4][R8.64] ;  /* 0x0000000408087981 */ /* 0x0002a4000c2e1900 */
[----:B-1----:R-:W-:-:S06]  /*02f0*/  IMAD.WIDE R12, R6, 0x4, R12 ;  /* 0x00000004060c7825 */ /* 0x002fcc00078e020c */
[----:B------:R-:W2:Y:S01]  /*0300*/  LDG.E.EL R12, desc[UR4][R12.64] ;  /* 0x000000040c0c7981 */ /* 0x000ea2000c2e1900 */
[----:B----4-:R-:W-:Y:S02]  /*0310*/  IMAD.WIDE R14, R6, 0x4, R10 ;  /* 0x00000004060e7825 */ /* 0x010fe400078e020a */
[----:B------:R-:W1:Y:S04]  /*0320*/  LDC.64 R10, c[0x0][0x240] ;  /* 0x00009000ff0a7b82 */ /* 0x000e680000000a00 */
[----:B------:R-:W4:Y:S01]  /*0330*/  LDG.E.EL R15, desc[UR4][R14.64] ;  /* 0x000000040e0f7981 */ /* 0x000f22000c2e1900 */
[----:B0-----:R-:W-:Y:S02]  /*0340*/  IMAD.MOV.U32 R9, RZ, RZ, 0x3e800000 ;  /* 0x3e800000ff097424 */ /* 0x001fe400078e00ff */
[----:B-1----:R-:W-:-:S04]  /*0350*/  IMAD.WIDE R10, R0, 0x4, R10 ;  /* 0x00000004000a7825 */ /* 0x002fc800078e020a */
[----:B---3--:R-:W-:Y:S02]  /*0360*/  FADD R20, R7, 9.9999997473787516356e-06 ;  /* 0x3727c5ac07147421 */ /* 0x008fe40000000000 */
[----:B------:R-:W0:Y:S02]  /*0370*/  LDC.64 R6, c[0x0][0x248] ;  /* 0x00009200ff067b82 */ /* 0x000e240000000a00 */
[----:B------:R-:W1:Y:S02]  /*0380*/  MUFU.SQRT R16, R20 ;  /* 0x0000001400107308 */ /* 0x000e640000002000 */
[C---:B-1----:R-:W-:Y:S02]  /*0390*/  FSETP.GT.AND P2, PT, R16.reuse, 8.50705917302346158658e+37, PT ;  /* 0x7e8000001000780b */ /* 0x042fe40003f44000 */
[----:B------:R-:W-:-:S11]  /*03a0*/  FSETP.GEU.AND P3, PT, R16, 1.175494350822287508e-38, PT ;  /* 0x008000001000780b */ /* 0x000fd60003f6e000 */
[----:B------:R-:W-:-:S04]  /*03b0*/  @P2 FMUL R16, R16, 0.25 ;  /* 0x3e80000010102820 */ /* 0x000fc80000400000 */
[----:B------:R-:W-:-:S06]  /*03c0*/  @!P3 FMUL R16, R16, 16777216 ;  /* 0x4b8000001010b820 */ /* 0x000fcc0000400000 */
[----:B------:R-:W1:Y:S01]  /*03d0*/  MUFU.RCP R16, R16 ;  /* 0x0000001000107308 */ /* 0x000e620000001000 */
[----:B------:R-:W-:Y:S02]  /*03e0*/  FSEL R9, R9, 1, P2 ;  /* 0x3f80000009097808 */ /* 0x000fe40001000000 */
[----:B-----5:R-:W-:Y:S02]  /*03f0*/  SEL R2, R2, RZ, !P1 ;  /* 0x000000ff02027207 */ /* 0x020fe40004800000 */
[----:B------:R-:W-:Y:S02]  /*0400*/  SEL R3, R3, RZ, !P1 ;  /* 0x000000ff03037207 */ /* 0x000fe40004800000 */
[----:B--2---:R-:W-:Y:S01]  /*0410*/  @P1 SEL R2, R4, RZ, P0 ;  /* 0x000000ff04021207 */ /* 0x004fe20000000000 */
[----:B------:R-:W-:Y:S01]  /*0420*/  @!P3 FMUL R9, R9, 16777216 ;  /* 0x4b8000000909b820 */ /* 0x000fe20000400000 */
[----:B------:R-:W-:-:S03]  /*0430*/  @P1 SEL R3, R5, RZ, P0 ;  /* 0x000000ff05031207 */ /* 0x000fc60000000000 */
[C---:B------:R-:W-:Y:S02]  /*0440*/  FADD R4, -R8.reuse, R2 ;  /* 0x0000000208047221 */ /* 0x040fe40000000100 */
[----:B------:R-:W-:Y:S01]  /*0450*/  FADD R8, -R8, R3 ;  /* 0x0000000308087221 */ /* 0x000fe20000000100 */
[----:B-1----:R-:W-:-:S04]  /*0460*/  FMUL R9, R16, R9 ;  /* 0x0000000910097220 */ /* 0x002fc80000400000 */
[-C--:B------:R-:W-:Y:S01]  /*0470*/  FMUL R4, R4, R9.reuse ;  /* 0x0000000904047220 */ /* 0x080fe20000400000 */
[----:B------:R-:W-:-:S03]  /*0480*/  FMUL R8, R8, R9 ;  /* 0x0000000908087220 */ /* 0x000fc60000400000 */
[C-C-:B----4-:R-:W-:Y:S01]  /*0490*/  FFMA R4, R12.reuse, R4, R15.reuse ;  /* 0x000000040c047223 */ /* 0x150fe2000000000f */
[----:B------:R-:W-:-:S04]  /*04a0*/  FFMA R8, R12, R8, R15 ;  /* 0x000000080c087223 */ /* 0x000fc8000000000f */
[----:B------:R-:W-:Y:S02]  /*04b0*/  FSETP.GEU.AND P0, PT, R4, RZ, PT ;  /* 0x000000ff0400720b */ /* 0x000fe40003f0e000 */
[----:B------:R-:W-:Y:S01]  /*04c0*/  FSETP.GEU.AND P1, PT, R8, RZ, PT ;  /* 0x000000ff0800720b */ /* 0x000fe20003f2e000 */
[----:B0-----:R-:W-:Y:S01]  /*04d0*/  IMAD.WIDE R6, R0, 0x4, R6 ;  /* 0x0000000400067825 */ /* 0x001fe200078e0206 */
[----:B------:R-:W-:Y:S02]  /*04e0*/  FSEL R4, R4, RZ, P0 ;  /* 0x000000ff04047208 */ /* 0x000fe40000000000 */
[----:B------:R-:W-:Y:S01]  /*04f0*/  FSEL R5, R8, RZ, P1 ;  /* 0x000000ff08057208 */ /* 0x000fe20000800000 */
[----:B------:R-:W-:Y:S04]  /*0500*/  STG.E.64 desc[UR4][R10.64], R2 ;  /* 0x000000020a007986 */ /* 0x000fe8000c101b04 */
[----:B------:R-:W-:Y:S01]  /*0510*/  STG.E.64 desc[UR4][R6.64], R4 ;  /* 0x0000000406007986 */ /* 0x000fe2000c101b04 */
[----:B------:R-:W-:Y:S05]  /*0520*/  EXIT ;  /* 0x000000000000794d */ /* 0x000fea0003800000 */
.L_x_0:
[----:B------:R-:W-:-:S00]  /*0530*/  BRA `(.L_x_0) ;  /* 0xfffffffc00fc7947 */ /* 0x000fc0000383ffff */
[----:B------:R-:W-:-:S00]  /*0540*/  NOP ;  /* 0x0000000000007918 */ /* 0x000fc00000000000 */
        /* <DEDUP_REMOVED lines=11> */
.L_x_1:


//--------------------- .nv.global.init           --------------------------
	.section	.nv.global.init,"aw",@progbits
.nv.global.init:
	.type		_$_str,@object
	.size		_$_str,(_$_str_$_2 - _$_str)
_$_str:
        /*0000*/ 	.byte	0x5f, 0x5f, 0x43, 0x55, 0x44, 0x41, 0x5f, 0x46, 0x54, 0x5a, 0x00
	.type		_$_str_$_2,@object
	.size		_$_str_$_2,(.L_1 - _$_str_$_2)
_$_str_$_2:
        /*000b*/ 	.byte	0x5f, 0x5f, 0x43, 0x55, 0x44, 0x41, 0x5f, 0x50, 0x52, 0x45, 0x43, 0x5f, 0x53, 0x51, 0x52, 0x54
        /*001b*/ 	.byte	0x00
.L_1:


//--------------------- .nv.constant0.triton_poi_fused__native_batch_norm_legit_no_training_cat_relu_39 --------------------------
	.section	.nv.constant0.triton_poi_fused__native_batch_norm_legit_no_training_cat_relu_39,"a",@progbits
	.sectionflags	@""
	.align	4
.nv.constant0.triton_poi_fused__native_batch_norm_legit_no_training_cat_relu_39:
	.zero		596
